//
// Generated by NVIDIA NVVM Compiler
//
// Compiler Build ID: CL-36424714
// Cuda compilation tools, release 13.0, V13.0.88
// Based on NVVM 20.0.0
//

.version 9.0
.target sm_100
.address_size 64

	// .globl	_Z12histo_kernelPjS_jj
.extern .shared .align 16 .b8 private_histo[];

.visible .entry _Z12histo_kernelPjS_jj(
	.param .u64 .ptr .align 1 _Z12histo_kernelPjS_jj_param_0,
	.param .u64 .ptr .align 1 _Z12histo_kernelPjS_jj_param_1,
	.param .u32 _Z12histo_kernelPjS_jj_param_2,
	.param .u32 _Z12histo_kernelPjS_jj_param_3
)
{
	.reg .pred 	%p<49>;
	.reg .b32 	%r<210>;
	.reg .b64 	%rd<37>;

	ld.param.u64 	%rd3, [_Z12histo_kernelPjS_jj_param_0];
	ld.param.u64 	%rd4, [_Z12histo_kernelPjS_jj_param_1];
	ld.param.u32 	%r84, [_Z12histo_kernelPjS_jj_param_2];
	ld.param.u32 	%r85, [_Z12histo_kernelPjS_jj_param_3];
	cvta.to.global.u64 	%rd1, %rd4;
	mov.u32 	%r1, %tid.x;
	mov.u32 	%r86, %ctaid.x;
	mov.u32 	%r2, %ntid.x;
	mad.lo.s32 	%r205, %r86, %r2, %r1;
	add.s32 	%r4, %r85, 1023;
	shr.u32 	%r5, %r4, 10;
	setp.lt.u32 	%p1, %r4, 1024;
	@%p1 bra 	$L__BB0_41;
	add.s32 	%r88, %r5, -1;
	and.b32  	%r6, %r5, 7;
	setp.lt.u32 	%p2, %r88, 7;
	mov.b32 	%r203, 0;
	@%p2 bra 	$L__BB0_20;
	and.b32  	%r203, %r5, 4194296;
	and.b32  	%r92, %r5, 4194296;
	neg.s32 	%r201, %r92;
	shl.b32 	%r9, %r1, 3;
	shl.b32 	%r10, %r1, 2;
	shl.b32 	%r11, %r1, 5;
	shl.b32 	%r198, %r1, 1;
	mul.lo.s32 	%r197, %r1, 3;
	mul.lo.s32 	%r14, %r1, 12;
	shl.b32 	%r15, %r1, 4;
	mul.lo.s32 	%r195, %r1, 5;
	mul.lo.s32 	%r17, %r1, 20;
	mul.lo.s32 	%r194, %r1, 6;
	mul.lo.s32 	%r19, %r1, 24;
	mul.lo.s32 	%r193, %r1, 7;
	mul.lo.s32 	%r21, %r1, 28;
	mov.u32 	%r199, private_histo;
	mov.b32 	%r192, 0;
	mov.u32 	%r196, %r10;
	mov.u32 	%r200, %r1;
$L__BB0_3:
	.pragma "nounroll";
	setp.ge.u32 	%p3, %r192, %r85;
	@%p3 bra 	$L__BB0_5;
	mov.b32 	%r93, 0;
	st.shared.u32 	[%r199], %r93;
$L__BB0_5:
	setp.ge.u32 	%p4, %r200, %r85;
	@%p4 bra 	$L__BB0_7;
	add.s32 	%r94, %r199, %r10;
	mov.b32 	%r95, 0;
	st.shared.u32 	[%r94], %r95;
$L__BB0_7:
	setp.ge.u32 	%p5, %r198, %r85;
	@%p5 bra 	$L__BB0_9;
	add.s32 	%r96, %r199, %r9;
	mov.b32 	%r97, 0;
	st.shared.u32 	[%r96], %r97;
$L__BB0_9:
	setp.ge.u32 	%p6, %r197, %r85;
	@%p6 bra 	$L__BB0_11;
	add.s32 	%r98, %r199, %r14;
	mov.b32 	%r99, 0;
	st.shared.u32 	[%r98], %r99;
$L__BB0_11:
	setp.ge.u32 	%p7, %r196, %r85;
	@%p7 bra 	$L__BB0_13;
	add.s32 	%r100, %r199, %r15;
	mov.b32 	%r101, 0;
	st.shared.u32 	[%r100], %r101;
$L__BB0_13:
	setp.ge.u32 	%p8, %r195, %r85;
	@%p8 bra 	$L__BB0_15;
	add.s32 	%r102, %r199, %r17;
	mov.b32 	%r103, 0;
	st.shared.u32 	[%r102], %r103;
$L__BB0_15:
	setp.ge.u32 	%p9, %r194, %r85;
	@%p9 bra 	$L__BB0_17;
	add.s32 	%r104, %r199, %r19;
	mov.b32 	%r105, 0;
	st.shared.u32 	[%r104], %r105;
$L__BB0_17:
	setp.ge.u32 	%p10, %r193, %r85;
	@%p10 bra 	$L__BB0_19;
	add.s32 	%r106, %r199, %r21;
	mov.b32 	%r107, 0;
	st.shared.u32 	[%r106], %r107;
$L__BB0_19:
	add.s32 	%r201, %r201, 8;
	add.s32 	%r200, %r200, %r9;
	add.s32 	%r199, %r199, %r11;
	add.s32 	%r198, %r198, %r9;
	add.s32 	%r197, %r197, %r9;
	add.s32 	%r196, %r196, %r9;
	add.s32 	%r195, %r195, %r9;
	add.s32 	%r194, %r194, %r9;
	add.s32 	%r193, %r193, %r9;
	add.s32 	%r192, %r192, %r9;
	setp.ne.s32 	%p11, %r201, 0;
	@%p11 bra 	$L__BB0_3;
$L__BB0_20:
	setp.eq.s32 	%p12, %r6, 0;
	@%p12 bra 	$L__BB0_41;
	setp.lt.u32 	%p13, %r6, 4;
	@%p13 bra 	$L__BB0_31;
	mul.lo.s32 	%r43, %r203, %r1;
	setp.ge.u32 	%p14, %r43, %r85;
	@%p14 bra 	$L__BB0_24;
	shl.b32 	%r108, %r43, 2;
	mov.u32 	%r109, private_histo;
	add.s32 	%r110, %r109, %r108;
	mov.b32 	%r111, 0;
	st.shared.u32 	[%r110], %r111;
$L__BB0_24:
	add.s32 	%r44, %r43, %r1;
	setp.ge.u32 	%p15, %r44, %r85;
	@%p15 bra 	$L__BB0_26;
	shl.b32 	%r112, %r44, 2;
	mov.u32 	%r113, private_histo;
	add.s32 	%r114, %r113, %r112;
	mov.b32 	%r115, 0;
	st.shared.u32 	[%r114], %r115;
$L__BB0_26:
	add.s32 	%r45, %r44, %r1;
	setp.ge.u32 	%p16, %r45, %r85;
	@%p16 bra 	$L__BB0_28;
	shl.b32 	%r116, %r45, 2;
	mov.u32 	%r117, private_histo;
	add.s32 	%r118, %r117, %r116;
	mov.b32 	%r119, 0;
	st.shared.u32 	[%r118], %r119;
$L__BB0_28:
	add.s32 	%r46, %r45, %r1;
	setp.ge.u32 	%p17, %r46, %r85;
	@%p17 bra 	$L__BB0_30;
	shl.b32 	%r120, %r46, 2;
	mov.u32 	%r121, private_histo;
	add.s32 	%r122, %r121, %r120;
	mov.b32 	%r123, 0;
	st.shared.u32 	[%r122], %r123;
$L__BB0_30:
	add.s32 	%r203, %r203, 4;
$L__BB0_31:
	and.b32  	%r124, %r5, 3;
	setp.eq.s32 	%p18, %r124, 0;
	@%p18 bra 	$L__BB0_41;
	setp.eq.s32 	%p19, %r124, 1;
	@%p19 bra 	$L__BB0_38;
	mul.lo.s32 	%r49, %r203, %r1;
	setp.ge.u32 	%p20, %r49, %r85;
	@%p20 bra 	$L__BB0_35;
	shl.b32 	%r125, %r49, 2;
	mov.u32 	%r126, private_histo;
	add.s32 	%r127, %r126, %r125;
	mov.b32 	%r128, 0;
	st.shared.u32 	[%r127], %r128;
$L__BB0_35:
	add.s32 	%r50, %r49, %r1;
	setp.ge.u32 	%p21, %r50, %r85;
	@%p21 bra 	$L__BB0_37;
	shl.b32 	%r129, %r50, 2;
	mov.u32 	%r130, private_histo;
	add.s32 	%r131, %r130, %r129;
	mov.b32 	%r132, 0;
	st.shared.u32 	[%r131], %r132;
$L__BB0_37:
	add.s32 	%r203, %r203, 2;
$L__BB0_38:
	and.b32  	%r133, %r4, 1024;
	setp.eq.s32 	%p22, %r133, 0;
	@%p22 bra 	$L__BB0_41;
	mul.lo.s32 	%r53, %r203, %r1;
	setp.ge.u32 	%p23, %r53, %r85;
	@%p23 bra 	$L__BB0_41;
	shl.b32 	%r134, %r53, 2;
	mov.u32 	%r135, private_histo;
	add.s32 	%r136, %r135, %r134;
	mov.b32 	%r137, 0;
	st.shared.u32 	[%r136], %r137;
$L__BB0_41:
	bar.sync 	0;
	setp.ge.u32 	%p24, %r205, %r84;
	@%p24 bra 	$L__BB0_44;
	cvta.to.global.u64 	%rd2, %rd3;
	mov.u32 	%r138, %nctaid.x;
	mul.lo.s32 	%r54, %r2, %r138;
	mov.u32 	%r141, private_histo;
$L__BB0_43:
	mul.wide.s32 	%rd5, %r205, 4;
	add.s64 	%rd6, %rd2, %rd5;
	ld.global.u32 	%r139, [%rd6];
	shl.b32 	%r140, %r139, 2;
	add.s32 	%r142, %r141, %r140;
	atom.shared.add.u32 	%r143, [%r142], 1;
	add.s32 	%r205, %r205, %r54;
	setp.lt.u32 	%p25, %r205, %r84;
	@%p25 bra 	$L__BB0_43;
$L__BB0_44:
	setp.lt.u32 	%p26, %r4, 1024;
	bar.sync 	0;
	@%p26 bra 	$L__BB0_85;
	add.s32 	%r145, %r5, -1;
	and.b32  	%r57, %r5, 7;
	setp.lt.u32 	%p27, %r145, 7;
	mov.b32 	%r208, 0;
	@%p27 bra 	$L__BB0_64;
	and.b32  	%r208, %r5, 4194296;
	mov.b32 	%r206, 0;
	mov.u32 	%r149, private_histo;
$L__BB0_47:
	.pragma "nounroll";
	shl.b32 	%r147, %r206, 10;
	or.b32  	%r60, %r147, %r1;
	setp.ge.u32 	%p28, %r60, %r85;
	shl.b32 	%r148, %r60, 2;
	add.s32 	%r61, %r149, %r148;
	@%p28 bra 	$L__BB0_49;
	mul.wide.u32 	%rd7, %r60, 4;
	add.s64 	%rd8, %rd1, %rd7;
	ld.shared.u32 	%r150, [%r61];
	atom.global.add.u32 	%r151, [%rd8], %r150;
$L__BB0_49:
	add.s32 	%r62, %r60, 1024;
	setp.ge.u32 	%p29, %r62, %r85;
	@%p29 bra 	$L__BB0_51;
	mul.wide.u32 	%rd9, %r62, 4;
	add.s64 	%rd10, %rd1, %rd9;
	ld.shared.u32 	%r152, [%r61+4096];
	atom.global.add.u32 	%r153, [%rd10], %r152;
$L__BB0_51:
	add.s32 	%r63, %r60, 2048;
	setp.ge.u32 	%p30, %r63, %r85;
	@%p30 bra 	$L__BB0_53;
	mul.wide.u32 	%rd11, %r63, 4;
	add.s64 	%rd12, %rd1, %rd11;
	ld.shared.u32 	%r154, [%r61+8192];
	atom.global.add.u32 	%r155, [%rd12], %r154;
$L__BB0_53:
	add.s32 	%r64, %r60, 3072;
	setp.ge.u32 	%p31, %r64, %r85;
	@%p31 bra 	$L__BB0_55;
	mul.wide.u32 	%rd13, %r64, 4;
	add.s64 	%rd14, %rd1, %rd13;
	ld.shared.u32 	%r156, [%r61+12288];
	atom.global.add.u32 	%r157, [%rd14], %r156;
$L__BB0_55:
	add.s32 	%r65, %r60, 4096;
	setp.ge.u32 	%p32, %r65, %r85;
	@%p32 bra 	$L__BB0_57;
	mul.wide.u32 	%rd15, %r65, 4;
	add.s64 	%rd16, %rd1, %rd15;
	ld.shared.u32 	%r158, [%r61+16384];
	atom.global.add.u32 	%r159, [%rd16], %r158;
$L__BB0_57:
	add.s32 	%r66, %r60, 5120;
	setp.ge.u32 	%p33, %r66, %r85;
	@%p33 bra 	$L__BB0_59;
	mul.wide.u32 	%rd17, %r66, 4;
	add.s64 	%rd18, %rd1, %rd17;
	ld.shared.u32 	%r160, [%r61+20480];
	atom.global.add.u32 	%r161, [%rd18], %r160;
$L__BB0_59:
	add.s32 	%r67, %r60, 6144;
	setp.ge.u32 	%p34, %r67, %r85;
	@%p34 bra 	$L__BB0_61;
	mul.wide.u32 	%rd19, %r67, 4;
	add.s64 	%rd20, %rd1, %rd19;
	ld.shared.u32 	%r162, [%r61+24576];
	atom.global.add.u32 	%r163, [%rd20], %r162;
$L__BB0_61:
	add.s32 	%r68, %r60, 7168;
	setp.ge.u32 	%p35, %r68, %r85;
	@%p35 bra 	$L__BB0_63;
	mul.wide.u32 	%rd21, %r68, 4;
	add.s64 	%rd22, %rd1, %rd21;
	ld.shared.u32 	%r164, [%r61+28672];
	atom.global.add.u32 	%r165, [%rd22], %r164;
$L__BB0_63:
	add.s32 	%r206, %r206, 8;
	setp.ne.s32 	%p36, %r206, %r208;
	@%p36 bra 	$L__BB0_47;
$L__BB0_64:
	setp.eq.s32 	%p37, %r57, 0;
	@%p37 bra 	$L__BB0_85;
	setp.lt.u32 	%p38, %r57, 4;
	@%p38 bra 	$L__BB0_75;
	shl.b32 	%r166, %r208, 10;
	or.b32  	%r71, %r166, %r1;
	setp.ge.u32 	%p39, %r71, %r85;
	shl.b32 	%r167, %r71, 2;
	mov.u32 	%r168, private_histo;
	add.s32 	%r72, %r168, %r167;
	@%p39 bra 	$L__BB0_68;
	mul.wide.u32 	%rd23, %r71, 4;
	add.s64 	%rd24, %rd1, %rd23;
	ld.shared.u32 	%r169, [%r72];
	atom.global.add.u32 	%r170, [%rd24], %r169;
$L__BB0_68:
	add.s32 	%r73, %r71, 1024;
	setp.ge.u32 	%p40, %r73, %r85;
	@%p40 bra 	$L__BB0_70;
	mul.wide.u32 	%rd25, %r73, 4;
	add.s64 	%rd26, %rd1, %rd25;
	ld.shared.u32 	%r171, [%r72+4096];
	atom.global.add.u32 	%r172, [%rd26], %r171;
$L__BB0_70:
	add.s32 	%r74, %r71, 2048;
	setp.ge.u32 	%p41, %r74, %r85;
	@%p41 bra 	$L__BB0_72;
	mul.wide.u32 	%rd27, %r74, 4;
	add.s64 	%rd28, %rd1, %rd27;
	ld.shared.u32 	%r173, [%r72+8192];
	atom.global.add.u32 	%r174, [%rd28], %r173;
$L__BB0_72:
	add.s32 	%r75, %r71, 3072;
	setp.ge.u32 	%p42, %r75, %r85;
	@%p42 bra 	$L__BB0_74;
	mul.wide.u32 	%rd29, %r75, 4;
	add.s64 	%rd30, %rd1, %rd29;
	ld.shared.u32 	%r175, [%r72+12288];
	atom.global.add.u32 	%r176, [%rd30], %r175;
$L__BB0_74:
	add.s32 	%r208, %r208, 4;
$L__BB0_75:
	and.b32  	%r177, %r5, 3;
	setp.eq.s32 	%p43, %r177, 0;
	@%p43 bra 	$L__BB0_85;
	setp.eq.s32 	%p44, %r177, 1;
	@%p44 bra 	$L__BB0_82;
	shl.b32 	%r178, %r208, 10;
	or.b32  	%r78, %r178, %r1;
	setp.ge.u32 	%p45, %r78, %r85;
	shl.b32 	%r179, %r78, 2;
	mov.u32 	%r180, private_histo;
	add.s32 	%r79, %r180, %r179;
	@%p45 bra 	$L__BB0_79;
	mul.wide.u32 	%rd31, %r78, 4;
	add.s64 	%rd32, %rd1, %rd31;
	ld.shared.u32 	%r181, [%r79];
	atom.global.add.u32 	%r182, [%rd32], %r181;
$L__BB0_79:
	add.s32 	%r80, %r78, 1024;
	setp.ge.u32 	%p46, %r80, %r85;
	@%p46 bra 	$L__BB0_81;
	mul.wide.u32 	%rd33, %r80, 4;
	add.s64 	%rd34, %rd1, %rd33;
	ld.shared.u32 	%r183, [%r79+4096];
	atom.global.add.u32 	%r184, [%rd34], %r183;
$L__BB0_81:
	add.s32 	%r208, %r208, 2;
$L__BB0_82:
	and.b32  	%r185, %r4, 1024;
	setp.eq.s32 	%p47, %r185, 0;
	@%p47 bra 	$L__BB0_85;
	shl.b32 	%r186, %r208, 10;
	or.b32  	%r83, %r186, %r1;
	setp.ge.u32 	%p48, %r83, %r85;
	@%p48 bra 	$L__BB0_85;
	mul.wide.u32 	%rd35, %r83, 4;
	add.s64 	%rd36, %rd1, %rd35;
	shl.b32 	%r187, %r83, 2;
	mov.u32 	%r188, private_histo;
	add.s32 	%r189, %r188, %r187;
	ld.shared.u32 	%r190, [%r189];
	atom.global.add.u32 	%r191, [%rd36], %r190;
$L__BB0_85:
	ret;

}


// ===== COMPILED SASS (sm_100) =====

	.target	sm_100

	.elftype	@"ET_EXEC"


//--------------------- .note.nv.tkinfo           --------------------------
	.section	.note.nv.tkinfo,"",@"SHT_NOTE"
	.sectionflags	@"SHF_NOTE_NV_TKINFO"
	.tkinfo
        /*0018*/ 	.word	0x00000002
        /*0030*/ 	.string	""
        /*0030*/ 	.string	"ptxas"
        /*0030*/ 	.string	"Cuda compilation tools, release 13.0, V13.0.88"
        /*0030*/ 	.string	"Build cuda_13.0.r13.0/compiler.36424714_0"
        /*0030*/ 	.string	"-arch sm_100 -m 64 "



//--------------------- .note.nv.cuinfo           --------------------------
	.section	.note.nv.cuinfo,"",@"SHT_NOTE"
	.sectionflags	@"SHF_NOTE_NV_CUINFO"
        /*0018*/ 	.short	0x0002
        /*001a*/ 	.short	0x0064
        /*001c*/ 	.short	0x0082
	.zero		2


//--------------------- .nv.info                  --------------------------
	.section	.nv.info,"",@"SHT_CUDA_INFO"
	.align	4


	//----- nvinfo : EIATTR_REGCOUNT
	.align		4
        /*0000*/ 	.byte	0x04, 0x2f
        /*0002*/ 	.short	(.L_1 - .L_0)
	.align		4
.L_0:
        /*0004*/ 	.word	index@(_Z12histo_kernelPjS_jj)
        /*0008*/ 	.word	0x0000001c


	//----- nvinfo : EIATTR_FRAME_SIZE
	.align		4
.L_1:
        /*000c*/ 	.byte	0x04, 0x11
        /*000e*/ 	.short	(.L_3 - .L_2)
	.align		4
.L_2:
        /*0010*/ 	.word	index@(_Z12histo_kernelPjS_jj)
        /*0014*/ 	.word	0x00000000


	//----- nvinfo : EIATTR_MIN_STACK_SIZE
	.align		4
.L_3:
        /*0018*/ 	.byte	0x04, 0x12
        /*001a*/ 	.short	(.L_5 - .L_4)
	.align		4
.L_4:
        /*001c*/ 	.word	index@(_Z12histo_kernelPjS_jj)
        /*0020*/ 	.word	0x00000000
.L_5:


//--------------------- .nv.compat                --------------------------
	.section	.nv.compat,"",@"SHT_CUDA_COMPAT_INFO"
	.align	4
        /*0000*/ 	.byte	0x02, 0x09, 0x00, 0x00, 0x02, 0x02, 0x01, 0x00, 0x02, 0x05, 0x05, 0x00, 0x03, 0x07, 0x01, 0x01
        /*0010*/ 	.byte	0x02, 0x03, 0x00, 0x00, 0x02, 0x06, 0x01, 0x00, 0x04, 0x0b, 0x08, 0x00, 0x09, 0x00, 0x00, 0x00
        /*0020*/ 	.byte	0x00, 0x00, 0x00, 0x00


//--------------------- .nv.info._Z12histo_kernelPjS_jj --------------------------
	.section	.nv.info._Z12histo_kernelPjS_jj,"",@"SHT_CUDA_INFO"
	.sectionflags	@""
	.align	4


	//----- nvinfo : EIATTR_CUDA_API_VERSION
	.align		4
        /*0000*/ 	.byte	0x04, 0x37
        /*0002*/ 	.short	(.L_7 - .L_6)
.L_6:
        /*0004*/ 	.word	0x00000082


	//----- nvinfo : EIATTR_KPARAM_INFO
	.align		4
.L_7:
        /*0008*/ 	.byte	0x04, 0x17
        /*000a*/ 	.short	(.L_9 - .L_8)
.L_8:
        /*000c*/ 	.word	0x00000000
        /*0010*/ 	.short	0x0003
        /*0012*/ 	.short	0x0014
        /*0014*/ 	.byte	0x00, 0xf0, 0x11, 0x00


	//----- nvinfo : EIATTR_KPARAM_INFO
	.align		4
.L_9:
        /*0018*/ 	.byte	0x04, 0x17
        /*001a*/ 	.short	(.L_11 - .L_10)
.L_10:
        /*001c*/ 	.word	0x00000000
        /*0020*/ 	.short	0x0002
        /*0022*/ 	.short	0x0010
        /*0024*/ 	.byte	0x00, 0xf0, 0x11, 0x00


	//----- nvinfo : EIATTR_KPARAM_INFO
	.align		4
.L_11:
        /*0028*/ 	.byte	0x04, 0x17
        /*002a*/ 	.short	(.L_13 - .L_12)
.L_12:
        /*002c*/ 	.word	0x00000000
        /*0030*/ 	.short	0x0001
        /*0032*/ 	.short	0x0008
        /*0034*/ 	.byte	0x00, 0xf5, 0x21, 0x00


	//----- nvinfo : EIATTR_KPARAM_INFO
	.align		4
.L_13:
        /*0038*/ 	.byte	0x04, 0x17
        /*003a*/ 	.short	(.L_15 - .L_14)
.L_14:
        /*003c*/ 	.word	0x00000000
        /*0040*/ 	.short	0x0000
        /*0042*/ 	.short	0x0000
        /*0044*/ 	.byte	0x00, 0xf5, 0x21, 0x00


	//----- nvinfo : EIATTR_SPARSE_MMA_MASK
	.align		4
.L_15:
        /*0048*/ 	.byte	0x03, 0x50
        /*004a*/ 	.short	0x0000


	//----- nvinfo : EIATTR_MAXREG_COUNT
	.align		4
        /*004c*/ 	.byte	0x03, 0x1b
        /*004e*/ 	.short	0x00ff


	//----- nvinfo : EIATTR_NUM_BARRIERS
	.align		4
        /*0050*/ 	.byte	0x02, 0x4c
        /*0052*/ 	.byte	0x01
	.zero		1


	//----- nvinfo : EIATTR_MERCURY_ISA_VERSION
	.align		4
        /*0054*/ 	.byte	0x03, 0x5f
        /*0056*/ 	.short	0x0101


	//----- nvinfo : EIATTR_VRC_CTA_INIT_COUNT
	.align		4
        /*0058*/ 	.byte	0x02, 0x4a
	.zero		1
	.zero		1


	//----- nvinfo : EIATTR_EXIT_INSTR_OFFSETS
	.align		4
        /*005c*/ 	.byte	0x04, 0x1c
        /*005e*/ 	.short	(.L_17 - .L_16)


	//   ....[0]....
.L_16:
        /*0060*/ 	.word	0x00000960


	//   ....[1]....
        /*0064*/ 	.word	0x00000eb0


	//   ....[2]....
        /*0068*/ 	.word	0x00001190


	//   ....[3]....
        /*006c*/ 	.word	0x00001350


	//   ....[4]....
        /*0070*/ 	.word	0x00001390


	//   ....[5]....
        /*0074*/ 	.word	0x00001420


	//----- nvinfo : EIATTR_CRS_STACK_SIZE
	.align		4
.L_17:
        /*0078*/ 	.byte	0x04, 0x1e
        /*007a*/ 	.short	(.L_19 - .L_18)
.L_18:
        /*007c*/ 	.word	0x00000000


	//----- nvinfo : EIATTR_CBANK_PARAM_SIZE
	.align		4
.L_19:
        /*0080*/ 	.byte	0x03, 0x19
        /*0082*/ 	.short	0x0018


	//----- nvinfo : EIATTR_PARAM_CBANK
	.align		4
        /*0084*/ 	.byte	0x04, 0x0a
        /*0086*/ 	.short	(.L_21 - .L_20)
	.align		4
.L_20:
        /*0088*/ 	.word	index@(.nv.constant0._Z12histo_kernelPjS_jj)
        /*008c*/ 	.short	0x0380
        /*008e*/ 	.short	0x0018


	//----- nvinfo : EIATTR_SW_WAR
	.align		4
.L_21:
        /*0090*/ 	.byte	0x04, 0x36
        /*0092*/ 	.short	(.L_23 - .L_22)
.L_22:
        /*0094*/ 	.word	0x00000008
.L_23:


//--------------------- .nv.callgraph             --------------------------
	.section	.nv.callgraph,"",@"SHT_CUDA_CALLGRAPH"
	.align	4
	.sectionentsize	8
	.align		4
        /*0000*/ 	.word	0x00000000
	.align		4
        /*0004*/ 	.word	0xffffffff
	.align		4
        /*0008*/ 	.word	0x00000000
	.align		4
        /*000c*/ 	.word	0xfffffffe
	.align		4
        /*0010*/ 	.word	0x00000000
	.align		4
        /*0014*/ 	.word	0xfffffffd
	.align		4
        /*0018*/ 	.word	0x00000000
	.align		4
        /*001c*/ 	.word	0xfffffffc


//--------------------- .text._Z12histo_kernelPjS_jj --------------------------
	.section	.text._Z12histo_kernelPjS_jj,"ax",@progbits
	.align	128
        .global         _Z12histo_kernelPjS_jj
        .type           _Z12histo_kernelPjS_jj,@function
        .size           _Z12histo_kernelPjS_jj,(.L_x_41 - _Z12histo_kernelPjS_jj)
        .other          _Z12histo_kernelPjS_jj,@"STO_CUDA_ENTRY STV_DEFAULT"
_Z12histo_kernelPjS_jj:
.text._Z12histo_kernelPjS_jj:
[----:B------:R-:W-:Y:S01]  /*0000*/  LDC R1, c[0x0][0x37c] ;  /* 0x0000df00ff017b82 */ /* 0x000fe20000000800 */
[----:B------:R-:W0:Y:S01]  /*0010*/  LDCU UR5, c[0x0][0x394] ;  /* 0x00007280ff0577ac */ /* 0x000e220008000800 */
[----:B------:R-:W1:Y:S06]  /*0020*/  S2R R0, SR_TID.X ;  /* 0x0000000000007919 */ /* 0x000e6c0000002100 */
[----:B------:R-:W1:Y:S08]  /*0030*/  S2UR UR4, SR_CTAID.X ;  /* 0x00000000000479c3 */ /* 0x000e700000002500 */
[----:B------:R-:W1:Y:S01]  /*0040*/  LDC R3, c[0x0][0x360] ;  /* 0x0000d800ff037b82 */ /* 0x000e620000000800 */
[----:B0-----:R-:W-:-:S04]  /*0050*/  IMAD.U32 R5, RZ, RZ, UR5 ;  /* 0x00000005ff057e24 */ /* 0x001fc8000f8e00ff */
[----:B------:R-:W-:-:S05]  /*0060*/  VIADD R14, R5, 0x3ff ;  /* 0x000003ff050e7836 */ /* 0x000fca0000000000 */
[----:B------:R-:W-:Y:S02]  /*0070*/  ISETP.GE.U32.AND P0, PT, R14, 0x400, PT ;  /* 0x000004000e00780c */ /* 0x000fe40003f06070 */
[----:B------:R-:W-:Y:S01]  /*0080*/  SHF.R.U32.HI R4, RZ, 0xa, R14 ;  /* 0x0000000aff047819 */ /* 0x000fe2000001160e */
[----:B-1----:R-:W-:-:S10]  /*0090*/  IMAD R2, R3, UR4, R0 ;  /* 0x0000000403027c24 */ /* 0x002fd4000f8e0200 */
[----:B------:R-:W-:Y:S05]  /*00a0*/  @!P0 BRA `(.L_x_0) ;  /* 0x0000000400d48947 */ /* 0x000fea0003800000 */
[C---:B------:R-:W-:Y:S01]  /*00b0*/  VIADD R6, R4.reuse, 0xffffffff ;  /* 0xffffffff04067836 */ /* 0x040fe20000000000 */
[----:B------:R-:W-:Y:S01]  /*00c0*/  LOP3.LUT R25, R4, 0x7, RZ, 0xc0, !PT ;  /* 0x0000000704197812 */ /* 0x000fe200078ec0ff */
[----:B------:R-:W-:-:S03]  /*00d0*/  IMAD.MOV.U32 R7, RZ, RZ, RZ ;  /* 0x000000ffff077224 */ /* 0x000fc600078e00ff */
[----:B------:R-:W-:Y:S02]  /*00e0*/  ISETP.GE.U32.AND P1, PT, R6, 0x7, PT ;  /* 0x000000070600780c */ /* 0x000fe40003f26070 */
[----:B------:R-:W-:-:S11]  /*00f0*/  ISETP.NE.AND P0, PT, R25, RZ, PT ;  /* 0x000000ff1900720c */ /* 0x000fd60003f05270 */
[----:B------:R-:W-:Y:S05]  /*0100*/  @!P1 BRA `(.L_x_1) ;  /* 0x0000000000cc9947 */ /* 0x000fea0003800000 */
[----:B------:R-:W0:Y:S01]  /*0110*/  S2UR UR5, SR_CgaCtaId ;  /* 0x00000000000579c3 */ /* 0x000e220000008800 */
[----:B------:R-:W-:Y:S01]  /*0120*/  UMOV UR4, 0x400 ;  /* 0x0000040000047882 */ /* 0x000fe20000000000 */
[----:B------:R-:W-:Y:S01]  /*0130*/  LOP3.LUT R7, R4, 0x3ffff8, RZ, 0xc0, !PT ;  /* 0x003ffff804077812 */ /* 0x000fe200078ec0ff */
[C---:B------:R-:W-:Y:S02]  /*0140*/  IMAD.SHL.U32 R6, R0.reuse, 0x4, RZ ;  /* 0x0000000400067824 */ /* 0x040fe400078e00ff */
[C---:B------:R-:W-:Y:S02]  /*0150*/  IMAD.SHL.U32 R9, R0.reuse, 0x2, RZ ;  /* 0x0000000200097824 */ /* 0x040fe400078e00ff */
[C---:B------:R-:W-:Y:S01]  /*0160*/  IMAD R10, R0.reuse, 0x3, RZ ;  /* 0x00000003000a7824 */ /* 0x040fe200078e02ff */
[----:B------:R-:W1:Y:S01]  /*0170*/  LDC R5, c[0x0][0x394] ;  /* 0x0000e500ff057b82 */ /* 0x000e620000000800 */
[C---:B------:R-:W-:Y:S02]  /*0180*/  IMAD R11, R0.reuse, 0x5, RZ ;  /* 0x00000005000b7824 */ /* 0x040fe400078e02ff */
[----:B------:R-:W-:-:S02]  /*0190*/  IMAD R12, R0, 0x6, RZ ;  /* 0x00000006000c7824 */ /* 0x000fc400078e02ff */
[----:B------:R-:W-:Y:S02]  /*01a0*/  IMAD R13, R0, 0x7, RZ ;  /* 0x00000007000d7824 */ /* 0x000fe400078e02ff */
[----:B------:R-:W-:Y:S02]  /*01b0*/  IMAD.MOV.U32 R16, RZ, RZ, RZ ;  /* 0x000000ffff107224 */ /* 0x000fe400078e00ff */
[----:B------:R-:W-:Y:S02]  /*01c0*/  IMAD.MOV.U32 R18, RZ, RZ, R0 ;  /* 0x000000ffff127224 */ /* 0x000fe400078e0000 */
[----:B------:R-:W-:Y:S02]  /*01d0*/  IMAD.MOV R8, RZ, RZ, -R7 ;  /* 0x000000ffff087224 */ /* 0x000fe400078e0a07 */
[----:B------:R-:W-:Y:S01]  /*01e0*/  IMAD.MOV.U32 R17, RZ, RZ, R6 ;  /* 0x000000ffff117224 */ /* 0x000fe200078e0006 */
[----:B0-----:R-:W-:-:S06]  /*01f0*/  ULEA UR4, UR5, UR4, 0x18 ;  /* 0x0000000405047291 */ /* 0x001fcc000f8ec0ff */
[----:B------:R-:W-:-:S07]  /*0200*/  IMAD.U32 R15, RZ, RZ, UR4 ;  /* 0x00000004ff0f7e24 */ /* 0x000fce000f8e00ff */
.L_x_2:
[-C--:B-1----:R-:W-:Y:S01]  /*0210*/  ISETP.GE.U32.AND P4, PT, R18, R5.reuse, PT ;  /* 0x000000051200720c */ /* 0x082fe20003f86070 */
[----:B------:R-:W-:Y:S01]  /*0220*/  VIADD R8, R8, 0x8 ;  /* 0x0000000808087836 */ /* 0x000fe20000000000 */
[-C--:B------:R-:W-:Y:S01]  /*0230*/  ISETP.GE.U32.AND P3, PT, R16, R5.reuse, PT ;  /* 0x000000051000720c */ /* 0x080fe20003f66070 */
[C---:B------:R-:W-:Y:S01]  /*0240*/  IMAD R16, R0.reuse, 0x8, R16 ;  /* 0x0000000800107824 */ /* 0x040fe200078e0210 */
[-C--:B------:R-:W-:Y:S01]  /*0250*/  ISETP.GE.U32.AND P1, PT, R9, R5.reuse, PT ;  /* 0x000000050900720c */ /* 0x080fe20003f26070 */
[----:B------:R-:W-:Y:S01]  /*0260*/  IMAD R18, R0, 0x8, R18 ;  /* 0x0000000800127824 */ /* 0x000fe200078e0212 */
[-C--:B------:R-:W-:Y:S01]  /*0270*/  ISETP.GE.U32.AND P2, PT, R10, R5.reuse, PT ;  /* 0x000000050a00720c */ /* 0x080fe20003f46070 */
[----:B------:R-:W-:Y:S01]  /*0280*/  IMAD R9, R0, 0x8, R9 ;  /* 0x0000000800097824 */ /* 0x000fe200078e0209 */
[-C--:B------:R-:W-:Y:S01]  /*0290*/  ISETP.GE.U32.AND P5, PT, R12, R5.reuse, PT ;  /* 0x000000050c00720c */ /* 0x080fe20003fa6070 */
[C---:B------:R-:W-:Y:S01]  /*02a0*/  IMAD R10, R0.reuse, 0x8, R10 ;  /* 0x00000008000a7824 */ /* 0x040fe200078e020a */
[----:B------:R-:W-:Y:S01]  /*02b0*/  ISETP.GE.U32.AND P6, PT, R13, R5, PT ;  /* 0x000000050d00720c */ /* 0x000fe20003fc6070 */
[C---:B------:R-:W-:Y:S01]  /*02c0*/  IMAD R13, R0.reuse, 0x8, R13 ;  /* 0x00000008000d7824 */ /* 0x040fe200078e020d */
[----:B------:R-:W-:-:S02]  /*02d0*/  LEA R12, R0, R12, 0x3 ;  /* 0x0000000c000c7211 */ /* 0x000fc400078e18ff */
[----:B--2---:R-:W-:Y:S01]  /*02e0*/  @!P4 IADD3 R19, PT, PT, R6, R15, RZ ;  /* 0x0000000f0613c210 */ /* 0x004fe20007ffe0ff */
[----:B------:R-:W-:Y:S01]  /*02f0*/  @!P3 STS [R15], RZ ;  /* 0x000000ff0f00b388 */ /* 0x000fe20000000800 */
[-C--:B------:R-:W-:Y:S01]  /*0300*/  ISETP.GE.U32.AND P3, PT, R17, R5.reuse, PT ;  /* 0x000000051100720c */ /* 0x080fe20003f66070 */
[C-C-:B------:R-:W-:Y:S02]  /*0310*/  @!P1 IMAD R20, R0.reuse, 0x8, R15.reuse ;  /* 0x0000000800149824 */ /* 0x140fe400078e020f */
[----:B------:R0:W-:Y:S01]  /*0320*/  @!P4 STS [R19], RZ ;  /* 0x000000ff1300c388 */ /* 0x0001e20000000800 */
[----:B------:R-:W-:Y:S01]  /*0330*/  ISETP.GE.U32.AND P4, PT, R11, R5, PT ;  /* 0x000000050b00720c */ /* 0x000fe20003f86070 */
[C-C-:B------:R-:W-:Y:S02]  /*0340*/  @!P2 IMAD R21, R0.reuse, 0xc, R15.reuse ;  /* 0x0000000c0015a824 */ /* 0x140fe400078e020f */
[----:B------:R-:W-:Y:S01]  /*0350*/  @!P5 IMAD R24, R0, 0x18, R15 ;  /* 0x000000180018d824 */ /* 0x000fe200078e020f */
[----:B------:R2:W-:Y:S01]  /*0360*/  @!P1 STS [R20], RZ ;  /* 0x000000ff14009388 */ /* 0x0005e20000000800 */
[----:B------:R-:W-:Y:S01]  /*0370*/  ISETP.NE.AND P1, PT, R8, RZ, PT ;  /* 0x000000ff0800720c */ /* 0x000fe20003f25270 */
[----:B------:R-:W-:-:S02]  /*0380*/  IMAD R17, R0, 0x8, R17 ;  /* 0x0000000800117824 */ /* 0x000fc400078e0211 */
[C-C-:B0-----:R-:W-:Y:S01]  /*0390*/  @!P6 IMAD R19, R0.reuse, 0x1c, R15.reuse ;  /* 0x0000001c0013e824 */ /* 0x141fe200078e020f */
[----:B------:R2:W-:Y:S01]  /*03a0*/  @!P2 STS [R21], RZ ;  /* 0x000000ff1500a388 */ /* 0x0005e20000000800 */
[C---:B------:R-:W-:Y:S02]  /*03b0*/  @!P3 IMAD R22, R0.reuse, 0x10, R15 ;  /* 0x000000100016b824 */ /* 0x040fe400078e020f */
[C---:B------:R-:W-:Y:S02]  /*03c0*/  IMAD R11, R0.reuse, 0x8, R11 ;  /* 0x00000008000b7824 */ /* 0x040fe400078e020b */
[C-C-:B------:R-:W-:Y:S01]  /*03d0*/  @!P4 IMAD R23, R0.reuse, 0x14, R15.reuse ;  /* 0x000000140017c824 */ /* 0x140fe200078e020f */
[----:B------:R2:W-:Y:S01]  /*03e0*/  @!P3 STS [R22], RZ ;  /* 0x000000ff1600b388 */ /* 0x0005e20000000800 */
[----:B------:R-:W-:-:S03]  /*03f0*/  IMAD R15, R0, 0x20, R15 ;  /* 0x00000020000f7824 */ /* 0x000fc600078e020f */
[----:B------:R2:W-:Y:S04]  /*0400*/  @!P4 STS [R23], RZ ;  /* 0x000000ff1700c388 */ /* 0x0005e80000000800 */
[----:B------:R2:W-:Y:S04]  /*0410*/  @!P5 STS [R24], RZ ;  /* 0x000000ff1800d388 */ /* 0x0005e80000000800 */
[----:B------:R2:W-:Y:S01]  /*0420*/  @!P6 STS [R19], RZ ;  /* 0x000000ff1300e388 */ /* 0x0005e20000000800 */
[----:B------:R-:W-:Y:S05]  /*0430*/  @P1 BRA `(.L_x_2) ;  /* 0xfffffffc00741947 */ /* 0x000fea000383ffff */
.L_x_1:
[----:B------:R-:W-:Y:S05]  /*0440*/  @!P0 BRA `(.L_x_0) ;  /* 0x0000000000ec8947 */ /* 0x000fea0003800000 */
[----:B------:R-:W-:Y:S02]  /*0450*/  ISETP.GE.U32.AND P0, PT, R25, 0x4, PT ;  /* 0x000000041900780c */ /* 0x000fe40003f06070 */
[----:B--2---:R-:W-:-:S11]  /*0460*/  LOP3.LUT P4, R19, R4, 0x3, RZ, 0xc0, !PT ;  /* 0x0000000304137812 */ /* 0x004fd6000788c0ff */
[----:B------:R-:W-:Y:S05]  /*0470*/  @!P0 BRA `(.L_x_3) ;  /* 0x0000000000748947 */ /* 0x000fea0003800000 */
[C---:B------:R-:W-:Y:S01]  /*0480*/  IMAD R6, R7.reuse, R0, RZ ;  /* 0x0000000007067224 */ /* 0x040fe200078e02ff */
[----:B------:R-:W-:-:S03]  /*0490*/  IADD3 R7, PT, PT, R7, 0x4, RZ ;  /* 0x0000000407077810 */ /* 0x000fc60007ffe0ff */
[C---:B------:R-:W-:Y:S01]  /*04a0*/  IMAD.IADD R8, R6.reuse, 0x1, R0 ;  /* 0x0000000106087824 */ /* 0x040fe200078e0200 */
[----:B------:R-:W-:-:S03]  /*04b0*/  ISETP.GE.U32.AND P0, PT, R6, R5, PT ;  /* 0x000000050600720c */ /* 0x000fc60003f06070 */
[C---:B------:R-:W-:Y:S01]  /*04c0*/  IMAD.IADD R9, R8.reuse, 0x1, R0 ;  /* 0x0000000108097824 */ /* 0x040fe200078e0200 */
[----:B------:R-:W-:-:S03]  /*04d0*/  ISETP.GE.U32.AND P1, PT, R8, R5, PT ;  /* 0x000000050800720c */ /* 0x000fc60003f26070 */
[C---:B------:R-:W-:Y:S01]  /*04e0*/  IMAD.IADD R10, R9.reuse, 0x1, R0 ;  /* 0x00000001090a7824 */ /* 0x040fe200078e0200 */
[----:B------:R-:W-:-:S04]  /*04f0*/  ISETP.GE.U32.AND P2, PT, R9, R5, PT ;  /* 0x000000050900720c */ /* 0x000fc80003f46070 */
[----:B------:R-:W-:Y:S01]  /*0500*/  ISETP.GE.U32.AND P3, PT, R10, R5, PT ;  /* 0x000000050a00720c */ /* 0x000fe20003f66070 */
[----:B------:R-:W0:Y:S01]  /*0510*/  @!P0 S2R R12, SR_CgaCtaId ;  /* 0x00000000000c8919 */ /* 0x000e220000008800 */
[----:B------:R-:W-:-:S03]  /*0520*/  @!P0 MOV R11, 0x400 ;  /* 0x00000400000b8802 */ /* 0x000fc60000000f00 */
[----:B------:R-:W1:Y:S01]  /*0530*/  @!P1 S2R R16, SR_CgaCtaId ;  /* 0x0000000000109919 */ /* 0x000e620000008800 */
[----:B------:R-:W-:-:S03]  /*0540*/  @!P1 MOV R13, 0x400 ;  /* 0x00000400000d9802 */ /* 0x000fc60000000f00 */
[----:B------:R-:W2:Y:S01]  /*0550*/  @!P2 S2R R18, SR_CgaCtaId ;  /* 0x000000000012a919 */ /* 0x000ea20000008800 */
[----:B------:R-:W-:-:S03]  /*0560*/  @!P2 MOV R15, 0x400 ;  /* 0x00000400000fa802 */ /* 0x000fc60000000f00 */
[----:B------:R-:W3:Y:S01]  /*0570*/  @!P3 S2R R20, SR_CgaCtaId ;  /* 0x000000000014b919 */ /* 0x000ee20000008800 */
[----:B------:R-:W-:Y:S02]  /*0580*/  @!P3 MOV R17, 0x400 ;  /* 0x000004000011b802 */ /* 0x000fe40000000f00 */
[----:B0-----:R-:W-:Y:S02]  /*0590*/  @!P0 LEA R11, R12, R11, 0x18 ;  /* 0x0000000b0c0b8211 */ /* 0x001fe400078ec0ff */
[----:B-1----:R-:W-:-:S03]  /*05a0*/  @!P1 LEA R13, R16, R13, 0x18 ;  /* 0x0000000d100d9211 */ /* 0x002fc600078ec0ff */
[----:B------:R-:W-:Y:S01]  /*05b0*/  @!P0 IMAD R6, R6, 0x4, R11 ;  /* 0x0000000406068824 */ /* 0x000fe200078e020b */
[----:B--2---:R-:W-:Y:S01]  /*05c0*/  @!P2 LEA R18, R18, R15, 0x18 ;  /* 0x0000000f1212a211 */ /* 0x004fe200078ec0ff */
[----:B------:R-:W-:-:S03]  /*05d0*/  @!P1 IMAD R8, R8, 0x4, R13 ;  /* 0x0000000408089824 */ /* 0x000fc600078e020d */
[----:B------:R0:W-:Y:S01]  /*05e0*/  @!P0 STS [R6], RZ ;  /* 0x000000ff06008388 */ /* 0x0001e20000000800 */
[----:B---3--:R-:W-:Y:S01]  /*05f0*/  @!P3 LEA R17, R20, R17, 0x18 ;  /* 0x000000111411b211 */ /* 0x008fe200078ec0ff */
[----:B------:R-:W-:Y:S02]  /*0600*/  @!P2 IMAD R9, R9, 0x4, R18 ;  /* 0x000000040909a824 */ /* 0x000fe400078e0212 */
[----:B------:R0:W-:Y:S02]  /*0610*/  @!P1 STS [R8], RZ ;  /* 0x000000ff08009388 */ /* 0x0001e40000000800 */
[----:B------:R-:W-:Y:S02]  /*0620*/  @!P3 IMAD R10, R10, 0x4, R17 ;  /* 0x000000040a0ab824 */ /* 0x000fe400078e0211 */
[----:B------:R0:W-:Y:S04]  /*0630*/  @!P2 STS [R9], RZ ;  /* 0x000000ff0900a388 */ /* 0x0001e80000000800 */
[----:B------:R0:W-:Y:S02]  /*0640*/  @!P3 STS [R10], RZ ;  /* 0x000000ff0a00b388 */ /* 0x0001e40000000800 */
.L_x_3:
[----:B------:R-:W-:Y:S05]  /*0650*/  @!P4 BRA `(.L_x_0) ;  /* 0x000000000068c947 */ /* 0x000fea0003800000 */
[----:B------:R-:W-:Y:S02]  /*0660*/  ISETP.NE.AND P0, PT, R19, 0x1, PT ;  /* 0x000000011300780c */ /* 0x000fe40003f05270 */
[----:B------:R-:W-:-:S11]  /*0670*/  LOP3.LUT P2, RZ, R14, 0x400, RZ, 0xc0, !PT ;  /* 0x000004000eff7812 */ /* 0x000fd6000784c0ff */
[----:B------:R-:W-:Y:S05]  /*0680*/  @!P0 BRA `(.L_x_4) ;  /* 0x00000000003c8947 */ /* 0x000fea0003800000 */
[C---:B0-----:R-:W-:Y:S02]  /*0690*/  IMAD R6, R7.reuse, R0, RZ ;  /* 0x0000000007067224 */ /* 0x041fe400078e02ff */
[----:B------:R-:W-:Y:S02]  /*06a0*/  VIADD R7, R7, 0x2 ;  /* 0x0000000207077836 */ /* 0x000fe40000000000 */
[C---:B------:R-:W-:Y:S01]  /*06b0*/  IMAD.IADD R8, R6.reuse, 0x1, R0 ;  /* 0x0000000106087824 */ /* 0x040fe200078e0200 */
[----:B------:R-:W-:-:S04]  /*06c0*/  ISETP.GE.U32.AND P0, PT, R6, R5, PT ;  /* 0x000000050600720c */ /* 0x000fc80003f06070 */
[----:B------:R-:W-:-:S09]  /*06d0*/  ISETP.GE.U32.AND P1, PT, R8, R5, PT ;  /* 0x000000050800720c */ /* 0x000fd20003f26070 */
[----:B------:R-:W0:Y:S01]  /*06e0*/  @!P0 S2R R10, SR_CgaCtaId ;  /* 0x00000000000a8919 */ /* 0x000e220000008800 */
[----:B------:R-:W-:-:S03]  /*06f0*/  @!P0 MOV R9, 0x400 ;  /* 0x0000040000098802 */ /* 0x000fc60000000f00 */
[----:B------:R-:W1:Y:S01]  /*0700*/  @!P1 S2R R12, SR_CgaCtaId ;  /* 0x00000000000c9919 */ /* 0x000e620000008800 */
[----:B------:R-:W-:Y:S02]  /*0710*/  @!P1 MOV R11, 0x400 ;  /* 0x00000400000b9802 */ /* 0x000fe40000000f00 */
[----:B0-----:R-:W-:Y:S02]  /*0720*/  @!P0 LEA R9, R10, R9, 0x18 ;  /* 0x000000090a098211 */ /* 0x001fe400078ec0ff */
[----:B-1----:R-:W-:-:S03]  /*0730*/  @!P1 LEA R11, R12, R11, 0x18 ;  /* 0x0000000b0c0b9211 */ /* 0x002fc600078ec0ff */
[----:B------:R-:W-:Y:S02]  /*0740*/  @!P0 IMAD R6, R6, 0x4, R9 ;  /* 0x0000000406068824 */ /* 0x000fe400078e0209 */
[----:B------:R-:W-:-:S03]  /*0750*/  @!P1 IMAD R8, R8, 0x4, R11 ;  /* 0x0000000408089824 */ /* 0x000fc600078e020b */
[----:B------:R1:W-:Y:S04]  /*0760*/  @!P0 STS [R6], RZ ;  /* 0x000000ff06008388 */ /* 0x0003e80000000800 */
[----:B------:R1:W-:Y:S02]  /*0770*/  @!P1 STS [R8], RZ ;  /* 0x000000ff08009388 */ /* 0x0003e40000000800 */
.L_x_4:
[----:B------:R-:W-:Y:S05]  /*0780*/  @!P2 BRA `(.L_x_0) ;  /* 0x00000000001ca947 */ /* 0x000fea0003800000 */
[----:B01----:R-:W-:-:S05]  /*0790*/  IMAD R6, R0, R7, RZ ;  /* 0x0000000700067224 */ /* 0x003fca00078e02ff */
[----:B------:R-:W-:-:S13]  /*07a0*/  ISETP.GE.U32.AND P0, PT, R6, R5, PT ;  /* 0x000000050600720c */ /* 0x000fda0003f06070 */
[----:B------:R-:W0:Y:S01]  /*07b0*/  @!P0 S2R R8, SR_CgaCtaId ;  /* 0x0000000000088919 */ /* 0x000e220000008800 */
[----:B------:R-:W-:-:S04]  /*07c0*/  @!P0 MOV R7, 0x400 ;  /* 0x0000040000078802 */ /* 0x000fc80000000f00 */
[----:B0-----:R-:W-:-:S05]  /*07d0*/  @!P0 LEA R7, R8, R7, 0x18 ;  /* 0x0000000708078211 */ /* 0x001fca00078ec0ff */
[----:B------:R-:W-:-:S05]  /*07e0*/  @!P0 IMAD R6, R6, 0x4, R7 ;  /* 0x0000000406068824 */ /* 0x000fca00078e0207 */
[----:B------:R3:W-:Y:S02]  /*07f0*/  @!P0 STS [R6], RZ ;  /* 0x000000ff06008388 */ /* 0x0007e40000000800 */
.L_x_0:
[----:B------:R-:W4:Y:S01]  /*0800*/  LDCU UR5, c[0x0][0x390] ;  /* 0x00007200ff0577ac */ /* 0x000f220008000800 */
[----:B------:R-:W-:Y:S01]  /*0810*/  BSSY.RECONVERGENT B0, `(.L_x_5) ;  /* 0x0000013000007945 */ /* 0x000fe20003800200 */
[----:B------:R-:W-:Y:S01]  /*0820*/  BAR.SYNC.DEFER_BLOCKING 0x0 ;  /* 0x0000000000007b1d */ /* 0x000fe20000010000 */
[----:B------:R-:W-:-:S05]  /*0830*/  ISETP.GE.U32.AND P1, PT, R14, 0x400, PT ;  /* 0x000004000e00780c */ /* 0x000fca0003f26070 */
[----:B------:R-:W0:Y:S01]  /*0840*/  LDCU.64 UR8, c[0x0][0x358] ;  /* 0x00006b00ff0877ac */ /* 0x000e220008000a00 */
[----:B----4-:R-:W-:-:S13]  /*0850*/  ISETP.GE.U32.AND P0, PT, R2, UR5, PT ;  /* 0x0000000502007c0c */ /* 0x010fda000bf06070 */
[----:B0-----:R-:W-:Y:S05]  /*0860*/  @P0 BRA `(.L_x_6) ;  /* 0x0000000000340947 */ /* 0x001fea0003800000 */
[----:B------:R-:W0:Y:S01]  /*0870*/  S2R R7, SR_CgaCtaId ;  /* 0x0000000000077919 */ /* 0x000e220000008800 */
[----:B-1----:R-:W1:Y:S01]  /*0880*/  LDC.64 R8, c[0x0][0x380] ;  /* 0x0000e000ff087b82 */ /* 0x002e620000000a00 */
[----:B------:R-:W4:Y:S01]  /*0890*/  LDCU UR4, c[0x0][0x370] ;  /* 0x00006e00ff0477ac */ /* 0x000f220008000800 */
[----:B---3--:R-:W-:Y:S01]  /*08a0*/  MOV R6, 0x400 ;  /* 0x0000040000067802 */ /* 0x008fe20000000f00 */
[----:B----4-:R-:W-:-:S03]  /*08b0*/  IMAD R3, R3, UR4, RZ ;  /* 0x0000000403037c24 */ /* 0x010fc6000f8e02ff */
[----:B0-----:R-:W-:-:S07]  /*08c0*/  LEA R11, R7, R6, 0x18 ;  /* 0x00000006070b7211 */ /* 0x001fce00078ec0ff */
.L_x_7:
[----:B-1----:R-:W-:-:S06]  /*08d0*/  IMAD.WIDE R6, R2, 0x4, R8 ;  /* 0x0000000402067825 */ /* 0x002fcc00078e0208 */
[----:B------:R-:W3:Y:S01]  /*08e0*/  LDG.E R6, desc[UR8][R6.64] ;  /* 0x0000000806067981 */ /* 0x000ee2000c1e1900 */
[----:B------:R-:W-:-:S05]  /*08f0*/  IMAD.IADD R2, R3, 0x1, R2 ;  /* 0x0000000103027824 */ /* 0x000fca00078e0202 */
[----:B------:R-:W-:Y:S01]  /*0900*/  ISETP.GE.U32.AND P0, PT, R2, UR5, PT ;  /* 0x0000000502007c0c */ /* 0x000fe2000bf06070 */
[----:B0--3--:R-:W-:-:S05]  /*0910*/  IMAD R10, R6, 0x4, R11 ;  /* 0x00000004060a7824 */ /* 0x009fca00078e020b */
[----:B------:R0:W-:Y:S07]  /*0920*/  ATOMS.POPC.INC.32 RZ, [R10+URZ] ;  /* 0x000000000aff7f8c */ /* 0x0001ee000d8000ff */
[----:B------:R-:W-:Y:S05]  /*0930*/  @!P0 BRA `(.L_x_7) ;  /* 0xfffffffc00e48947 */ /* 0x000fea000383ffff */
.L_x_6:
[----:B------:R-:W-:Y:S05]  /*0940*/  BSYNC.RECONVERGENT B0 ;  /* 0x0000000000007941 */ /* 0x000fea0003800200 */
.L_x_5:
[----:B------:R-:W-:Y:S06]  /*0950*/  BAR.SYNC.DEFER_BLOCKING 0x0 ;  /* 0x0000000000007b1d */ /* 0x000fec0000010000 */
[----:B------:R-:W-:Y:S05]  /*0960*/  @!P1 EXIT ;  /* 0x000000000000994d */ /* 0x000fea0003800000 */
[C---:B------:R-:W-:Y:S02]  /*0970*/  VIADD R2, R4.reuse, 0xffffffff ;  /* 0xffffffff04027836 */ /* 0x040fe40000000000 */
[----:B-1-3--:R-:W-:Y:S01]  /*0980*/  HFMA2 R6, -RZ, RZ, 0, 0 ;  /* 0x00000000ff067431 */ /* 0x00afe200000001ff */
[----:B------:R-:W-:Y:S02]  /*0990*/  LOP3.LUT R15, R4, 0x7, RZ, 0xc0, !PT ;  /* 0x00000007040f7812 */ /* 0x000fe400078ec0ff */
[----:B------:R-:W-:-:S13]  /*09a0*/  ISETP.GE.U32.AND P0, PT, R2, 0x7, PT ;  /* 0x000000070200780c */ /* 0x000fda0003f06070 */
[----:B------:R-:W-:Y:S05]  /*09b0*/  @!P0 BRA `(.L_x_8) ;  /* 0x0000000400388947 */ /* 0x000fea0003800000 */
[----:B------:R-:W1:Y:S01]  /*09c0*/  S2UR UR5, SR_CgaCtaId ;  /* 0x00000000000579c3 */ /* 0x000e620000008800 */
[----:B------:R-:W-:Y:S01]  /*09d0*/  UMOV UR4, 0x400 ;  /* 0x0000040000047882 */ /* 0x000fe20000000000 */
[----:B------:R-:W-:-:S06]  /*09e0*/  LOP3.LUT R6, R4, 0x3ffff8, RZ, 0xc0, !PT ;  /* 0x003ffff804067812 */ /* 0x000fcc00078ec0ff */
[----:B------:R-:W3:Y:S08]  /*09f0*/  LDC R5, c[0x0][0x394] ;  /* 0x0000e500ff057b82 */ /* 0x000ef00000000800 */
[----:B------:R-:W4:Y:S01]  /*0a00*/  LDC.64 R2, c[0x0][0x388] ;  /* 0x0000e200ff027b82 */ /* 0x000f220000000a00 */
[----:B-1----:R-:W-:-:S03]  /*0a10*/  ULEA UR5, UR5, UR4, 0x18 ;  /* 0x0000000405057291 */ /* 0x002fc6000f8ec0ff */
[----:B------:R-:W-:-:S09]  /*0a20*/  UMOV UR4, URZ ;  /* 0x000000ff00047c82 */ /* 0x000fd20008000000 */
.L_x_25:
[----:B------:R-:W-:Y:S01]  /*0a30*/  USHF.L.U32 UR6, UR4, 0xa, URZ ;  /* 0x0000000a04067899 */ /* 0x000fe200080006ff */
[----:B------:R-:W-:Y:S01]  /*0a40*/  BSSY.RECONVERGENT B0, `(.L_x_9) ;  /* 0x0000010000007945 */ /* 0x000fe20003800200 */
[----:B------:R-:W-:-:S04]  /*0a50*/  UIADD3 UR4, UPT, UPT, UR4, 0x8, URZ ;  /* 0x0000000804047890 */ /* 0x000fc8000fffe0ff */
[----:B------:R-:W-:Y:S02]  /*0a60*/  LOP3.LUT R16, R0, UR6, RZ, 0xfc, !PT ;  /* 0x0000000600107c12 */ /* 0x000fe4000f8efcff */
[----:B------:R-:W-:Y:S02]  /*0a70*/  ISETP.NE.AND P0, PT, R6, UR4, PT ;  /* 0x0000000406007c0c */ /* 0x000fe4000bf05270 */
[C---:B---3--:R-:W-:Y:S01]  /*0a80*/  ISETP.GE.U32.AND P1, PT, R16.reuse, R5, PT ;  /* 0x000000051000720c */ /* 0x048fe20003f26070 */
[C---:B------:R-:W-:Y:S01]  /*0a90*/  VIADD R18, R16.reuse, 0x400 ;  /* 0x0000040010127836 */ /* 0x040fe20000000000 */
[C---:B0-----:R-:W-:Y:S01]  /*0aa0*/  LEA R7, R16.reuse, UR5, 0x2 ;  /* 0x0000000510077c11 */ /* 0x041fe2000f8e10ff */
[C---:B--2---:R-:W-:Y:S02]  /*0ab0*/  VIADD R19, R16.reuse, 0x800 ;  /* 0x0000080010137836 */ /* 0x044fe40000000000 */
[C---:B------:R-:W-:Y:S02]  /*0ac0*/  VIADD R20, R16.reuse, 0xc00 ;  /* 0x00000c0010147836 */ /* 0x040fe40000000000 */
[----:B------:R-:W-:-:S02]  /*0ad0*/  VIADD R13, R16, 0x1000 ;  /* 0x00001000100d7836 */ /* 0x000fc40000000000 */
[C---:B------:R-:W-:Y:S02]  /*0ae0*/  VIADD R12, R16.reuse, 0x1400 ;  /* 0x00001400100c7836 */ /* 0x040fe40000000000 */
[----:B0-----:R-:W-:Y:S02]  /*0af0*/  VIADD R10, R16, 0x1800 ;  /* 0x00001800100a7836 */ /* 0x001fe40000000000 */
[----:B-1----:R-:W-:Y:S05]  /*0b00*/  @P1 BRA `(.L_x_10) ;  /* 0x00000000000c1947 */ /* 0x002fea0003800000 */
[----:B------:R-:W0:Y:S01]  /*0b10*/  LDS R11, [R7] ;  /* 0x00000000070b7984 */ /* 0x000e220000000800 */
[----:B----4-:R-:W-:-:S05]  /*0b20*/  IMAD.WIDE.U32 R8, R16, 0x4, R2 ;  /* 0x0000000410087825 */ /* 0x010fca00078e0002 */
[----:B0-----:R0:W-:Y:S02]  /*0b30*/  REDG.E.ADD.STRONG.GPU desc[UR8][R8.64], R11 ;  /* 0x0000000b0800798e */ /* 0x0011e4000c12e108 */
.L_x_10:
[----:B------:R-:W-:Y:S05]  /*0b40*/  BSYNC.RECONVERGENT B0 ;  /* 0x0000000000007941 */ /* 0x000fea0003800200 */
.L_x_9:
[-C--:B------:R-:W-:Y:S01]  /*0b50*/  ISETP.GE.U32.AND P6, PT, R18, R5.reuse, PT ;  /* 0x000000051200720c */ /* 0x080fe20003fc6070 */
[----:B0-----:R-:W-:Y:S01]  /*0b60*/  VIADD R11, R16, 0x1c00 ;  /* 0x00001c00100b7836 */ /* 0x001fe20000000000 */
[-C--:B------:R-:W-:Y:S01]  /*0b70*/  ISETP.GE.U32.AND P3, PT, R19, R5.reuse, PT ;  /* 0x000000051300720c */ /* 0x080fe20003f66070 */
[----:B------:R-:W-:Y:S01]  /*0b80*/  BSSY.RECONVERGENT B0, `(.L_x_11) ;  /* 0x000000b000007945 */ /* 0x000fe20003800200 */
[-C--:B------:R-:W-:Y:S02]  /*0b90*/  ISETP.GE.U32.AND P1, PT, R20, R5.reuse, PT ;  /* 0x000000051400720c */ /* 0x080fe40003f26070 */
[----:B------:R-:W-:Y:S02]  /*0ba0*/  P2R R16, PR, RZ, 0x8 ;  /* 0x00000008ff107803 */ /* 0x000fe40000000000 */
[-C--:B------:R-:W-:Y:S02]  /*0bb0*/  ISETP.GE.U32.AND P2, PT, R13, R5.reuse, PT ;  /* 0x000000050d00720c */ /* 0x080fe40003f46070 */
[----:B------:R-:W-:-:S02]  /*0bc0*/  ISETP.GE.U32.AND P3, PT, R12, R5, PT ;  /* 0x000000050c00720c */ /* 0x000fc40003f66070 */
[-C--:B------:R-:W-:Y:S02]  /*0bd0*/  ISETP.GE.U32.AND P4, PT, R10, R5.reuse, PT ;  /* 0x000000050a00720c */ /* 0x080fe40003f86070 */
[----:B------:R-:W-:Y:S01]  /*0be0*/  ISETP.GE.U32.AND P5, PT, R11, R5, PT ;  /* 0x000000050b00720c */ /* 0x000fe20003fa6070 */
[----:B------:R-:W-:-:S12]  /*0bf0*/  @P6 BRA `(.L_x_12) ;  /* 0x00000000000c6947 */ /* 0x000fd80003800000 */
[----:B------:R-:W0:Y:S01]  /*0c00*/  LDS R17, [R7+0x1000] ;  /* 0x0010000007117984 */ /* 0x000e220000000800 */
[----:B----4-:R-:W-:-:S05]  /*0c10*/  IMAD.WIDE.U32 R8, R18, 0x4, R2 ;  /* 0x0000000412087825 */ /* 0x010fca00078e0002 */
[----:B0-----:R0:W-:Y:S02]  /*0c20*/  REDG.E.ADD.STRONG.GPU desc[UR8][R8.64], R17 ;  /* 0x000000110800798e */ /* 0x0011e4000c12e108 */
.L_x_12:
[----:B------:R-:W-:Y:S05]  /*0c30*/  BSYNC.RECONVERGENT B0 ;  /* 0x0000000000007941 */ /* 0x000fea0003800200 */
.L_x_11:
[----:B------:R-:W-:Y:S01]  /*0c40*/  ISETP.NE.AND P6, PT, R16, RZ, PT ;  /* 0x000000ff1000720c */ /* 0x000fe20003fc5270 */
[----:B------:R-:W-:-:S12]  /*0c50*/  BSSY.RECONVERGENT B0, `(.L_x_13) ;  /* 0x0000005000007945 */ /* 0x000fd80003800200 */
[----:B------:R-:W-:Y:S05]  /*0c60*/  @P6 BRA `(.L_x_14) ;  /* 0x00000000000c6947 */ /* 0x000fea0003800000 */
[----:B0-----:R-:W0:Y:S01]  /*0c70*/  LDS R17, [R7+0x2000] ;  /* 0x0020000007117984 */ /* 0x001e220000000800 */
[----:B----4-:R-:W-:-:S05]  /*0c80*/  IMAD.WIDE.U32 R8, R19, 0x4, R2 ;  /* 0x0000000413087825 */ /* 0x010fca00078e0002 */
[----:B0-----:R1:W-:Y:S02]  /*0c90*/  REDG.E.ADD.STRONG.GPU desc[UR8][R8.64], R17 ;  /* 0x000000110800798e */ /* 0x0013e4000c12e108 */
.L_x_14:
[----:B------:R-:W-:Y:S05]  /*0ca0*/  BSYNC.RECONVERGENT B0 ;  /* 0x0000000000007941 */ /* 0x000fea0003800200 */
.L_x_13:
[----:B------:R-:W-:Y:S04]  /*0cb0*/  BSSY.RECONVERGENT B0, `(.L_x_15) ;  /* 0x0000005000007945 */ /* 0x000fe80003800200 */
[----:B------:R-:W-:Y:S05]  /*0cc0*/  @P1 BRA `(.L_x_16) ;  /* 0x00000000000c1947 */ /* 0x000fea0003800000 */
[----:B01----:R-:W0:Y:S01]  /*0cd0*/  LDS R17, [R7+0x3000] ;  /* 0x0030000007117984 */ /* 0x003e220000000800 */
[----:B----4-:R-:W-:-:S05]  /*0ce0*/  IMAD.WIDE.U32 R8, R20, 0x4, R2 ;  /* 0x0000000414087825 */ /* 0x010fca00078e0002 */
[----:B0-----:R2:W-:Y:S02]  /*0cf0*/  REDG.E.ADD.STRONG.GPU desc[UR8][R8.64], R17 ;  /* 0x000000110800798e */ /* 0x0015e4000c12e108 */
.L_x_16:
[----:B------:R-:W-:Y:S05]  /*0d00*/  BSYNC.RECONVERGENT B0 ;  /* 0x0000000000007941 */ /* 0x000fea0003800200 */
.L_x_15:
[----:B------:R-:W-:Y:S04]  /*0d10*/  BSSY.RECONVERGENT B0, `(.L_x_17) ;  /* 0x0000005000007945 */ /* 0x000fe80003800200 */
[----:B------:R-:W-:Y:S05]  /*0d20*/  @P2 BRA `(.L_x_18) ;  /* 0x00000000000c2947 */ /* 0x000fea0003800000 */
[----:B012---:R-:W0:Y:S01]  /*0d30*/  LDS R17, [R7+0x4000] ;  /* 0x0040000007117984 */ /* 0x007e220000000800 */
[----:B----4-:R-:W-:-:S05]  /*0d40*/  IMAD.WIDE.U32 R8, R13, 0x4, R2 ;  /* 0x000000040d087825 */ /* 0x010fca00078e0002 */
[----:B0-----:R3:W-:Y:S02]  /*0d50*/  REDG.E.ADD.STRONG.GPU desc[UR8][R8.64], R17 ;  /* 0x000000110800798e */ /* 0x0017e4000c12e108 */
.L_x_18:
[----:B------:R-:W-:Y:S05]  /*0d60*/  BSYNC.RECONVERGENT B0 ;  /* 0x0000000000007941 */ /* 0x000fea0003800200 */
.L_x_17:
[----:B------:R-:W-:Y:S04]  /*0d70*/  BSSY.RECONVERGENT B0, `(.L_x_19) ;  /* 0x0000005000007945 */ /* 0x000fe80003800200 */
[----:B------:R-:W-:Y:S05]  /*0d80*/  @P3 BRA `(.L_x_20) ;  /* 0x00000000000c3947 */ /* 0x000fea0003800000 */
[----:B0123--:R-:W0:Y:S01]  /*0d90*/  LDS R9, [R7+0x5000] ;  /* 0x0050000007097984 */ /* 0x00fe220000000800 */
[----:B----4-:R-:W-:-:S05]  /*0da0*/  IMAD.WIDE.U32 R12, R12, 0x4, R2 ;  /* 0x000000040c0c7825 */ /* 0x010fca00078e0002 */
[----:B0-----:R0:W-:Y:S02]  /*0db0*/  REDG.E.ADD.STRONG.GPU desc[UR8][R12.64], R9 ;  /* 0x000000090c00798e */ /* 0x0011e4000c12e108 */
.L_x_20:
[----:B------:R-:W-:Y:S05]  /*0dc0*/  BSYNC.RECONVERGENT B0 ;  /* 0x0000000000007941 */ /* 0x000fea0003800200 */
.L_x_19:
[----:B------:R-:W-:Y:S04]  /*0dd0*/  BSSY.RECONVERGENT B0, `(.L_x_21) ;  /* 0x0000005000007945 */ /* 0x000fe80003800200 */
[----:B------:R-:W-:Y:S05]  /*0de0*/  @P4 BRA `(.L_x_22) ;  /* 0x00000000000c4947 */ /* 0x000fea0003800000 */
[----:B0-----:R-:W0:Y:S01]  /*0df0*/  LDS R13, [R7+0x6000] ;  /* 0x00600000070d7984 */ /* 0x001e220000000800 */
[----:B-1234-:R-:W-:-:S05]  /*0e00*/  IMAD.WIDE.U32 R8, R10, 0x4, R2 ;  /* 0x000000040a087825 */ /* 0x01efca00078e0002 */
[----:B0-----:R0:W-:Y:S02]  /*0e10*/  REDG.E.ADD.STRONG.GPU desc[UR8][R8.64], R13 ;  /* 0x0000000d0800798e */ /* 0x0011e4000c12e108 */
.L_x_22:
[----:B------:R-:W-:Y:S05]  /*0e20*/  BSYNC.RECONVERGENT B0 ;  /* 0x0000000000007941 */ /* 0x000fea0003800200 */
.L_x_21:
[----:B------:R-:W-:Y:S04]  /*0e30*/  BSSY.RECONVERGENT B0, `(.L_x_23) ;  /* 0x0000005000007945 */ /* 0x000fe80003800200 */
[----:B------:R-:W-:Y:S05]  /*0e40*/  @P5 BRA `(.L_x_24) ;  /* 0x00000000000c5947 */ /* 0x000fea0003800000 */
[----:B------:R-:W5:Y:S01]  /*0e50*/  LDS R7, [R7+0x7000] ;  /* 0x0070000007077984 */ /* 0x000f620000000800 */
[----:B01234-:R-:W-:-:S05]  /*0e60*/  IMAD.WIDE.U32 R8, R11, 0x4, R2 ;  /* 0x000000040b087825 */ /* 0x01ffca00078e0002 */
[----:B-----5:R0:W-:Y:S02]  /*0e70*/  REDG.E.ADD.STRONG.GPU desc[UR8][R8.64], R7 ;  /* 0x000000070800798e */ /* 0x0201e4000c12e108 */
.L_x_24:
[----:B------:R-:W-:Y:S05]  /*0e80*/  BSYNC.RECONVERGENT B0 ;  /* 0x0000000000007941 */ /* 0x000fea0003800200 */
.L_x_23:
[----:B------:R-:W-:Y:S05]  /*0e90*/  @P0 BRA `(.L_x_25) ;  /* 0xfffffff800e40947 */ /* 0x000fea000383ffff */
.L_x_8:
[----:B------:R-:W-:-:S13]  /*0ea0*/  ISETP.NE.AND P0, PT, R15, RZ, PT ;  /* 0x000000ff0f00720c */ /* 0x000fda0003f05270 */
[----:B------:R-:W-:Y:S05]  /*0eb0*/  @!P0 EXIT ;  /* 0x000000000000894d */ /* 0x000fea0003800000 */
[----:B------:R-:W-:-:S13]  /*0ec0*/  ISETP.GE.U32.AND P0, PT, R15, 0x4, PT ;  /* 0x000000040f00780c */ /* 0x000fda0003f06070 */
[----:B------:R-:W-:Y:S05]  /*0ed0*/  @!P0 BRA `(.L_x_26) ;  /* 0x0000000000a88947 */ /* 0x000fea0003800000 */
[----:B------:R-:W5:Y:S01]  /*0ee0*/  S2UR UR5, SR_CgaCtaId ;  /* 0x00000000000579c3 */ /* 0x000f620000008800 */
[----:B----4-:R-:W-:Y:S01]  /*0ef0*/  IMAD.SHL.U32 R3, R6, 0x400, RZ ;  /* 0x0000040006037824 */ /* 0x010fe200078e00ff */
[----:B------:R-:W-:Y:S01]  /*0f00*/  UMOV UR4, 0x400 ;  /* 0x0000040000047882 */ /* 0x000fe20000000000 */
[----:B------:R-:W-:Y:S03]  /*0f10*/  BSSY.RECONVERGENT B0, `(.L_x_27) ;  /* 0x0000010000007945 */ /* 0x000fe60003800200 */
[----:B0123--:R-:W-:-:S04]  /*0f20*/  LOP3.LUT R8, R3, R0, RZ, 0xfc, !PT ;  /* 0x0000000003087212 */ /* 0x00ffc800078efcff */
[C---:B------:R-:W-:Y:S01]  /*0f30*/  ISETP.GE.U32.AND P0, PT, R8.reuse, R5, PT ;  /* 0x000000050800720c */ /* 0x040fe20003f06070 */
[C---:B------:R-:W-:Y:S01]  /*0f40*/  VIADD R11, R8.reuse, 0x800 ;  /* 0x00000800080b7836 */ /* 0x040fe20000000000 */
[C---:B------:R-:W-:Y:S01]  /*0f50*/  IADD3 R10, PT, PT, R8.reuse, 0x400, RZ ;  /* 0x00000400080a7810 */ /* 0x040fe20007ffe0ff */
[----:B------:R-:W-:-:S03]  /*0f60*/  VIADD R12, R8, 0xc00 ;  /* 0x00000c00080c7836 */ /* 0x000fc60000000000 */
[-C--:B------:R-:W-:Y:S02]  /*0f70*/  ISETP.GE.U32.AND P1, PT, R10, R5.reuse, PT ;  /* 0x000000050a00720c */ /* 0x080fe40003f26070 */
[-C--:B------:R-:W-:Y:S02]  /*0f80*/  ISETP.GE.U32.AND P2, PT, R11, R5.reuse, PT ;  /* 0x000000050b00720c */ /* 0x080fe40003f46070 */
[----:B------:R-:W-:Y:S01]  /*0f90*/  ISETP.GE.U32.AND P3, PT, R12, R5, PT ;  /* 0x000000050c00720c */ /* 0x000fe20003f66070 */
[----:B-----5:R-:W-:-:S06]  /*0fa0*/  ULEA UR4, UR5, UR4, 0x18 ;  /* 0x0000000405047291 */ /* 0x020fcc000f8ec0ff */
[----:B------:R-:W-:Y:S01]  /*0fb0*/  LEA R9, R8, UR4, 0x2 ;  /* 0x0000000408097c11 */ /* 0x000fe2000f8e10ff */
[----:B------:R-:W-:Y:S06]  /*0fc0*/  @P0 BRA `(.L_x_28) ;  /* 0x0000000000100947 */ /* 0x000fec0003800000 */
[----:B------:R-:W0:Y:S01]  /*0fd0*/  LDS R7, [R9] ;  /* 0x0000000009077984 */ /* 0x000e220000000800 */
[----:B------:R-:W1:Y:S02]  /*0fe0*/  LDC.64 R2, c[0x0][0x388] ;  /* 0x0000e200ff027b82 */ /* 0x000e640000000a00 */
[----:B-1----:R-:W-:-:S05]  /*0ff0*/  IMAD.WIDE.U32 R2, R8, 0x4, R2 ;  /* 0x0000000408027825 */ /* 0x002fca00078e0002 */
[----:B0-----:R0:W-:Y:S02]  /*1000*/  REDG.E.ADD.STRONG.GPU desc[UR8][R2.64], R7 ;  /* 0x000000070200798e */ /* 0x0011e4000c12e108 */
.L_x_28:
[----:B------:R-:W-:Y:S05]  /*1010*/  BSYNC.RECONVERGENT B0 ;  /* 0x0000000000007941 */ /* 0x000fea0003800200 */
.L_x_27:
[----:B------:R-:W-:Y:S04]  /*1020*/  BSSY.RECONVERGENT B0, `(.L_x_29) ;  /* 0x0000006000007945 */ /* 0x000fe80003800200 */
[----:B------:R-:W-:Y:S05]  /*1030*/  @P1 BRA `(.L_x_30) ;  /* 0x0000000000101947 */ /* 0x000fea0003800000 */
[----:B0-----:R-:W0:Y:S01]  /*1040*/  LDS R7, [R9+0x1000] ;  /* 0x0010000009077984 */ /* 0x001e220000000800 */
[----:B------:R-:W1:Y:S02]  /*1050*/  LDC.64 R2, c[0x0][0x388] ;  /* 0x0000e200ff027b82 */ /* 0x000e640000000a00 */
[----:B-1----:R-:W-:-:S05]  /*1060*/  IMAD.WIDE.U32 R2, R10, 0x4, R2 ;  /* 0x000000040a027825 */ /* 0x002fca00078e0002 */
[----:B0-----:R1:W-:Y:S02]  /*1070*/  REDG.E.ADD.STRONG.GPU desc[UR8][R2.64], R7 ;  /* 0x000000070200798e */ /* 0x0013e4000c12e108 */
.L_x_30:
[----:B------:R-:W-:Y:S05]  /*1080*/  BSYNC.RECONVERGENT B0 ;  /* 0x0000000000007941 */ /* 0x000fea0003800200 */
.L_x_29:
[----:B------:R-:W-:Y:S04]  /*1090*/  BSSY.RECONVERGENT B0, `(.L_x_31) ;  /* 0x0000006000007945 */ /* 0x000fe80003800200 */
[----:B------:R-:W-:Y:S05]  /*10a0*/  @P2 BRA `(.L_x_32) ;  /* 0x0000000000102947 */ /* 0x000fea0003800000 */
[----:B01----:R-:W0:Y:S01]  /*10b0*/  LDS R7, [R9+0x2000] ;  /* 0x0020000009077984 */ /* 0x003e220000000800 */
[----:B------:R-:W1:Y:S02]  /*10c0*/  LDC.64 R2, c[0x0][0x388] ;  /* 0x0000e200ff027b82 */ /* 0x000e640000000a00 */
[----:B-1----:R-:W-:-:S05]  /*10d0*/  IMAD.WIDE.U32 R2, R11, 0x4, R2 ;  /* 0x000000040b027825 */ /* 0x002fca00078e0002 */
[----:B0-----:R2:W-:Y:S02]  /*10e0*/  REDG.E.ADD.STRONG.GPU desc[UR8][R2.64], R7 ;  /* 0x000000070200798e */ /* 0x0015e4000c12e108 */
.L_x_32:
[----:B------:R-:W-:Y:S05]  /*10f0*/  BSYNC.RECONVERGENT B0 ;  /* 0x0000000000007941 */ /* 0x000fea0003800200 */
.L_x_31:
[----:B------:R-:W-:Y:S04]  /*1100*/  BSSY.RECONVERGENT B0, `(.L_x_33) ;  /* 0x0000006000007945 */ /* 0x000fe80003800200 */
[----:B------:R-:W-:Y:S05]  /*1110*/  @P3 BRA `(.L_x_34) ;  /* 0x0000000000103947 */ /* 0x000fea0003800000 */
[----:B012---:R-:W0:Y:S01]  /*1120*/  LDS R7, [R9+0x3000] ;  /* 0x0030000009077984 */ /* 0x007e220000000800 */
[----:B------:R-:W1:Y:S02]  /*1130*/  LDC.64 R2, c[0x0][0x388] ;  /* 0x0000e200ff027b82 */ /* 0x000e640000000a00 */
[----:B-1----:R-:W-:-:S05]  /*1140*/  IMAD.WIDE.U32 R2, R12, 0x4, R2 ;  /* 0x000000040c027825 */ /* 0x002fca00078e0002 */
[----:B0-----:R3:W-:Y:S02]  /*1150*/  REDG.E.ADD.STRONG.GPU desc[UR8][R2.64], R7 ;  /* 0x000000070200798e */ /* 0x0017e4000c12e108 */
.L_x_34:
[----:B------:R-:W-:Y:S05]  /*1160*/  BSYNC.RECONVERGENT B0 ;  /* 0x0000000000007941 */ /* 0x000fea0003800200 */
.L_x_33:
[----:B------:R-:W-:-:S07]  /*1170*/  VIADD R6, R6, 0x4 ;  /* 0x0000000406067836 */ /* 0x000fce0000000000 */
.L_x_26:
[----:B------:R-:W-:-:S13]  /*1180*/  LOP3.LUT P0, R4, R4, 0x3, RZ, 0xc0, !PT ;  /* 0x0000000304047812 */ /* 0x000fda000780c0ff */
[----:B------:R-:W-:Y:S05]  /*1190*/  @!P0 EXIT ;  /* 0x000000000000894d */ /* 0x000fea0003800000 */
[----:B------:R-:W-:-:S13]  /*11a0*/  ISETP.NE.AND P0, PT, R4, 0x1, PT ;  /* 0x000000010400780c */ /* 0x000fda0003f05270 */
[----:B------:R-:W-:Y:S05]  /*11b0*/  @!P0 BRA `(.L_x_35) ;  /* 0x0000000000608947 */ /* 0x000fea0003800000 */
[----:B------:R-:W5:Y:S01]  /*11c0*/  S2UR UR5, SR_CgaCtaId ;  /* 0x00000000000579c3 */ /* 0x000f620000008800 */
[----:B01234-:R-:W-:Y:S01]  /*11d0*/  IMAD.SHL.U32 R3, R6, 0x400, RZ ;  /* 0x0000040006037824 */ /* 0x01ffe200078e00ff */
[----:B------:R-:W-:Y:S01]  /*11e0*/  UMOV UR4, 0x400 ;  /* 0x0000040000047882 */ /* 0x000fe20000000000 */
[----:B------:R-:W-:Y:S03]  /*11f0*/  BSSY.RECONVERGENT B0, `(.L_x_36) ;  /* 0x000000c000007945 */ /* 0x000fe60003800200 */
[----:B------:R-:W-:-:S04]  /*1200*/  LOP3.LUT R9, R3, R0, RZ, 0xfc, !PT ;  /* 0x0000000003097212 */ /* 0x000fc800078efcff */
[C---:B------:R-:W-:Y:S01]  /*1210*/  ISETP.GE.U32.AND P0, PT, R9.reuse, R5, PT ;  /* 0x000000050900720c */ /* 0x040fe20003f06070 */
[----:B------:R-:W-:-:S05]  /*1220*/  VIADD R8, R9, 0x400 ;  /* 0x0000040009087836 */ /* 0x000fca0000000000 */
        /* <DEDUP_REMOVED lines=8> */
.L_x_37:
[----:B------:R-:W-:Y:S05]  /*12b0*/  BSYNC.RECONVERGENT B0 ;  /* 0x0000000000007941 */ /* 0x000fea0003800200 */
.L_x_36:
[----:B------:R-:W-:Y:S04]  /*12c0*/  BSSY.RECONVERGENT B0, `(.L_x_38) ;  /* 0x0000006000007945 */ /* 0x000fe80003800200 */
[----:B------:R-:W-:Y:S05]  /*12d0*/  @P1 BRA `(.L_x_39) ;  /* 0x0000000000101947 */ /* 0x000fea0003800000 */
[----:B0-----:R-:W0:Y:S01]  /*12e0*/  LDS R7, [R4+0x1000] ;  /* 0x0010000004077984 */ /* 0x001e220000000800 */
[----:B------:R-:W1:Y:S02]  /*12f0*/  LDC.64 R2, c[0x0][0x388] ;  /* 0x0000e200ff027b82 */ /* 0x000e640000000a00 */
[----:B-1----:R-:W-:-:S05]  /*1300*/  IMAD.WIDE.U32 R2, R8, 0x4, R2 ;  /* 0x0000000408027825 */ /* 0x002fca00078e0002 */
[----:B0-----:R1:W-:Y:S02]  /*1310*/  REDG.E.ADD.STRONG.GPU desc[UR8][R2.64], R7 ;  /* 0x000000070200798e */ /* 0x0013e4000c12e108 */
.L_x_39:
[----:B------:R-:W-:Y:S05]  /*1320*/  BSYNC.RECONVERGENT B0 ;  /* 0x0000000000007941 */ /* 0x000fea0003800200 */
.L_x_38:
[----:B------:R-:W-:-:S07]  /*1330*/  VIADD R6, R6, 0x2 ;  /* 0x0000000206067836 */ /* 0x000fce0000000000 */
.L_x_35:
[----:B------:R-:W-:-:S13]  /*1340*/  LOP3.LUT P0, RZ, R14, 0x400, RZ, 0xc0, !PT ;  /* 0x000004000eff7812 */ /* 0x000fda000780c0ff */
[----:B------:R-:W-:Y:S05]  /*1350*/  @!P0 EXIT ;  /* 0x000000000000894d */ /* 0x000fea0003800000 */
[----:B01234-:R-:W-:-:S05]  /*1360*/  IMAD.SHL.U32 R3, R6, 0x400, RZ ;  /* 0x0000040006037824 */ /* 0x01ffca00078e00ff */
[----:B------:R-:W-:-:S04]  /*1370*/  LOP3.LUT R4, R3, R0, RZ, 0xfc, !PT ;  /* 0x0000000003047212 */ /* 0x000fc800078efcff */
[----:B------:R-:W-:-:S13]  /*1380*/  ISETP.GE.U32.AND P0, PT, R4, R5, PT ;  /* 0x000000050400720c */ /* 0x000fda0003f06070 */
[----:B------:R-:W-:Y:S05]  /*1390*/  @P0 EXIT ;  /* 0x000000000000094d */ /* 0x000fea0003800000 */
[----:B------:R-:W0:Y:S01]  /*13a0*/  S2UR UR5, SR_CgaCtaId ;  /* 0x00000000000579c3 */ /* 0x000e220000008800 */
[----:B------:R-:W-:-:S07]  /*13b0*/  UMOV UR4, 0x400 ;  /* 0x0000040000047882 */ /* 0x000fce0000000000 */
[----:B------:R-:W1:Y:S01]  /*13c0*/  LDC.64 R2, c[0x0][0x388] ;  /* 0x0000e200ff027b82 */ /* 0x000e620000000a00 */
[----:B0-----:R-:W-:-:S06]  /*13d0*/  ULEA UR4, UR5, UR4, 0x18 ;  /* 0x0000000405047291 */ /* 0x001fcc000f8ec0ff */
[C---:B------:R-:W-:Y:S01]  /*13e0*/  LEA R0, R4.reuse, UR4, 0x2 ;  /* 0x0000000404007c11 */ /* 0x040fe2000f8e10ff */
[----:B-1----:R-:W-:-:S04]  /*13f0*/  IMAD.WIDE.U32 R2, R4, 0x4, R2 ;  /* 0x0000000404027825 */ /* 0x002fc800078e0002 */
[----:B------:R-:W0:Y:S04]  /*1400*/  LDS R5, [R0] ;  /* 0x0000000000057984 */ /* 0x000e280000000800 */
[----:B0-----:R-:W-:Y:S01]  /*1410*/  REDG.E.ADD.STRONG.GPU desc[UR8][R2.64], R5 ;  /* 0x000000050200798e */ /* 0x001fe2000c12e108 */
[----:B------:R-:W-:Y:S05]  /*1420*/  EXIT ;  /* 0x000000000000794d */ /* 0x000fea0003800000 */
.L_x_40:
[----:B------:R-:W-:-:S00]  /*1430*/  BRA `(.L_x_40) ;  /* 0xfffffffc00fc7947 */ /* 0x000fc0000383ffff */
[----:B------:R-:W-:-:S00]  /*1440*/  NOP ;  /* 0x0000000000007918 */ /* 0x000fc00000000000 */
        /* <DEDUP_REMOVED lines=11> */
.L_x_41:


//--------------------- .nv.shared._Z12histo_kernelPjS_jj --------------------------
	.section	.nv.shared._Z12histo_kernelPjS_jj,"aw",@nobits
	.sectionflags	@""
	.align	16
	.zero		1024


//--------------------- .nv.shared.reserved.0     --------------------------
	.section	.nv.shared.reserved.0,"aw",@nobits
	.weak		__nv_reservedSMEM_offset_0_alias
	.size		__nv_reservedSMEM_offset_0_alias, 0, 64
	.other		__nv_reservedSMEM_offset_0_alias,@"STO_CUDA_RESERVED_SHARED STV_DEFAULT"
__nv_reservedSMEM_offset_0_alias:
	.zero		0
	.zero		64


//--------------------- .nv.constant0._Z12histo_kernelPjS_jj --------------------------
	.section	.nv.constant0._Z12histo_kernelPjS_jj,"a",@progbits
	.sectionflags	@""
	.align	4
.nv.constant0._Z12histo_kernelPjS_jj:
	.zero		920


//--------------------- SYMBOLS --------------------------

	.type		.nv.reservedSmem.offset0,@object
	.size		.nv.reservedSmem.offset0,0x4
	.type		.nv.reservedSmem.cap,@object
	.size		.nv.reservedSmem.cap,0x4
